	.headerflags	@"EF_CUDA_TEXMODE_UNIFIED EF_CUDA_64BIT_ADDRESS EF_CUDA_ACCELERATORS EF_CUDA_SM90 EF_CUDA_VIRTUAL_SM(EF_CUDA_SM90)"
	.elftype	@"ET_EXEC"


//--------------------- .nv.info                  --------------------------
	.section	.nv.info,"",@"SHT_CUDA_INFO"
	.align	4


	//----- nvinfo : EIATTR_REGCOUNT
	.align		4
        /*0000*/ 	.byte	0x04, 0x2f
        /*0002*/ 	.short	(.L_3 - .L_2)
	.align		4
.L_2:
        /*0004*/ 	.word	index@(triton_poi_fused_add_div_sqrt_18)
        /*0008*/ 	.word	0x00000020


	//----- nvinfo : EIATTR_MIN_STACK_SIZE
	.align		4
.L_3:
        /*000c*/ 	.byte	0x04, 0x12
        /*000e*/ 	.short	(.L_5 - .L_4)
	.align		4
.L_4:
        /*0010*/ 	.word	index@(triton_poi_fused_add_div_sqrt_18)
        /*0014*/ 	.word	0x00000000


	//----- nvinfo : EIATTR_FRAME_SIZE
	.align		4
.L_5:
        /*0018*/ 	.byte	0x04, 0x11
        /*001a*/ 	.short	(.L_7 - .L_6)
	.align		4
.L_6:
        /*001c*/ 	.word	index@(triton_poi_fused_add_div_sqrt_18)
        /*0020*/ 	.word	0x00000000


	//----- nvinfo : EIATTR_MIN_STACK_SIZE
	.align		4
.L_7:
        /*0024*/ 	.byte	0x04, 0x12
        /*0026*/ 	.short	(.L_9 - .L_8)
	.align		4
.L_8:
        /*0028*/ 	.word	index@(triton_poi_fused_add_div_sqrt_18)
        /*002c*/ 	.word	0x00000000
.L_9:


//--------------------- .nv.info.triton_poi_fused_add_div_sqrt_18 --------------------------
	.section	.nv.info.triton_poi_fused_add_div_sqrt_18,"",@"SHT_CUDA_INFO"
	.sectionflags	@""
	.align	4


	//----- nvinfo : EIATTR_CUDA_API_VERSION
	.align		4
        /*0000*/ 	.byte	0x04, 0x37
        /*0002*/ 	.short	(.L_11 - .L_10)
.L_10:
        /*0004*/ 	.word	0x0000007c


	//----- nvinfo : EIATTR_KPARAM_INFO
	.align		4
.L_11:
        /*0008*/ 	.byte	0x04, 0x17
        /*000a*/ 	.short	(.L_13 - .L_12)
.L_12:
        /*000c*/ 	.word	0x00000000
        /*0010*/ 	.short	0x0004
        /*0012*/ 	.short	0x001c
        /*0014*/ 	.byte	0x00, 0xf0, 0x11, 0x00


	//----- nvinfo : EIATTR_KPARAM_INFO
	.align		4
.L_13:
        /*0018*/ 	.byte	0x04, 0x17
        /*001a*/ 	.short	(.L_15 - .L_14)
.L_14:
        /*001c*/ 	.word	0x00000000
        /*0020*/ 	.short	0x0003
        /*0022*/ 	.short	0x0018
        /*0024*/ 	.byte	0x00, 0xf0, 0x11, 0x00


	//----- nvinfo : EIATTR_KPARAM_INFO
	.align		4
.L_15:
        /*0028*/ 	.byte	0x04, 0x17
        /*002a*/ 	.short	(.L_17 - .L_16)
.L_16:
        /*002c*/ 	.word	0x00000000
        /*0030*/ 	.short	0x0002
        /*0032*/ 	.short	0x0010
        /*0034*/ 	.byte	0x00, 0xf4, 0x21, 0x00


	//----- nvinfo : EIATTR_KPARAM_INFO
	.align		4
.L_17:
        /*0038*/ 	.byte	0x04, 0x17
        /*003a*/ 	.short	(.L_19 - .L_18)
.L_18:
        /*003c*/ 	.word	0x00000000
        /*0040*/ 	.short	0x0001
        /*0042*/ 	.short	0x0008
        /*0044*/ 	.byte	0x00, 0xf4, 0x21, 0x00


	//----- nvinfo : EIATTR_KPARAM_INFO
	.align		4
.L_19:
        /*0048*/ 	.byte	0x04, 0x17
        /*004a*/ 	.short	(.L_21 - .L_20)
.L_20:
        /*004c*/ 	.word	0x00000000
        /*0050*/ 	.short	0x0000
        /*0052*/ 	.short	0x0000
        /*0054*/ 	.byte	0x00, 0xf4, 0x21, 0x00


	//----- nvinfo : EIATTR_SPARSE_MMA_MASK
	.align		4
.L_21:
        /*0058*/ 	.byte	0x03, 0x50
        /*005a*/ 	.short	0x0000


	//----- nvinfo : EIATTR_MAXREG_COUNT
	.align		4
        /*005c*/ 	.byte	0x03, 0x1b
        /*005e*/ 	.short	0x00ff


	//----- nvinfo : EIATTR_EXIT_INSTR_OFFSETS
	.align		4
        /*0060*/ 	.byte	0x04, 0x1c
        /*0062*/ 	.short	(.L_23 - .L_22)


	//   ....[0]....
.L_22:
        /*0064*/ 	.word	0x00001240


	//   ....[1]....
        /*0068*/ 	.word	0x00001260


	//----- nvinfo : EIATTR_REQNTID
	.align		4
.L_23:
        /*006c*/ 	.byte	0x04, 0x10
        /*006e*/ 	.short	(.L_25 - .L_24)
.L_24:
        /*0070*/ 	.word	0x00000100
        /*0074*/ 	.word	0x00000001
        /*0078*/ 	.word	0x00000001


	//----- nvinfo : EIATTR_CBANK_PARAM_SIZE
	.align		4
.L_25:
        /*007c*/ 	.byte	0x03, 0x19
        /*007e*/ 	.short	0x0020


	//----- nvinfo : EIATTR_PARAM_CBANK
	.align		4
        /*0080*/ 	.byte	0x04, 0x0a
        /*0082*/ 	.short	(.L_27 - .L_26)
	.align		4
.L_26:
        /*0084*/ 	.word	index@(.nv.constant0.triton_poi_fused_add_div_sqrt_18)
        /*0088*/ 	.short	0x0210
        /*008a*/ 	.short	0x0020


	//----- nvinfo : EIATTR_SW_WAR
	.align		4
.L_27:
        /*008c*/ 	.byte	0x04, 0x36
        /*008e*/ 	.short	(.L_29 - .L_28)
.L_28:
        /*0090*/ 	.word	0x00000008
.L_29:


//--------------------- .nv.callgraph             --------------------------
	.section	.nv.callgraph,"",@"SHT_CUDA_CALLGRAPH"
	.align	4
	.sectionentsize	8
	.align		4
        /*0000*/ 	.word	0x00000000
	.align		4
        /*0004*/ 	.word	0xffffffff
	.align		4
        /*0008*/ 	.word	0x00000000
	.align		4
        /*000c*/ 	.word	0xfffffffe
	.align		4
        /*0010*/ 	.word	0x00000000
	.align		4
        /*0014*/ 	.word	0xfffffffd
	.align		4
        /*0018*/ 	.word	0x00000000
	.align		4
        /*001c*/ 	.word	0xfffffffc


//--------------------- .nv.constant4             --------------------------
	.section	.nv.constant4,"a",@progbits
	.align	8
	.align		8
.nv.constant4:
        /*0000*/ 	.dword	_$_str
	.align		8
        /*0008*/ 	.dword	_$_str_$_2


//--------------------- .text.triton_poi_fused_add_div_sqrt_18 --------------------------
	.section	.text.triton_poi_fused_add_div_sqrt_18,"ax",@progbits
	.sectionflags	@"SHF_BARRIERS=1"
	.align	128
        .global         triton_poi_fused_add_div_sqrt_18
        .type           triton_poi_fused_add_div_sqrt_18,@function
        .size           triton_poi_fused_add_div_sqrt_18,(.L_x_1 - triton_poi_fused_add_div_sqrt_18)
        .other          triton_poi_fused_add_div_sqrt_18,@"STO_CUDA_ENTRY STV_DEFAULT"
triton_poi_fused_add_div_sqrt_18:
.text.triton_poi_fused_add_div_sqrt_18:
[----:B------:R-:W0:Y:S01]  /*0000*/  LDC R1, c[0x0][0x28] ;  /* 0x00000a00ff017b82 */ /* 0x000e220000000800 */
[----:B------:R-:W1:Y:S01]  /*0010*/  S2R R3, SR_TID.X ;  /* 0x0000000000037919 */ /* 0x000e620000002100 */
[----:B------:R-:W2:Y:S01]  /*0020*/  S2R R0, SR_CTAID.Y ;  /* 0x0000000000007919 */ /* 0x000ea20000002600 */
[----:B------:R-:W3:Y:S05]  /*0030*/  S2R R22, SR_CTAID.X ;  /* 0x0000000000167919 */ /* 0x000eea0000002500 */
[----:B------:R-:W4:Y:S01]  /*0040*/  S2UR UR5, SR_CgaCtaId ;  /* 0x00000000000579c3 */ /* 0x000f220000008800 */
[----:B------:R-:W-:-:S07]  /*0050*/  ULDC.64 UR6, c[0x0][0x208] ;  /* 0x0000820000067ab9 */ /* 0x000fce0000000a00 */
[----:B------:R-:W5:Y:S01]  /*0060*/  LDC.64 R28, c[0x0][0x210] ;  /* 0x00008400ff1c7b82 */ /* 0x000f620000000a00 */
[----:B-1----:R-:W-:Y:S01]  /*0070*/  IMAD.SHL.U32 R20, R3, 0x4, RZ ;  /* 0x0000000403147824 */ /* 0x002fe200078e00ff */
[----:B--2---:R-:W-:Y:S02]  /*0080*/  SHF.L.U32 R21, R0, 0x6, RZ ;  /* 0x0000000600157819 */ /* 0x004fe400000006ff */
[----:B------:R-:W-:Y:S02]  /*0090*/  SHF.R.S32.HI R2, RZ, 0x19, R0 ;  /* 0x00000019ff027819 */ /* 0x000fe40000011400 */
[----:B------:R-:W-:Y:S02]  /*00a0*/  LOP3.LUT R5, R21, 0x3c, R20, 0xf8, !PT ;  /* 0x0000003c15057812 */ /* 0x000fe400078ef814 */
[----:B------:R-:W-:Y:S02]  /*00b0*/  SGXT R2, R2, 0x1 ;  /* 0x000000010202781a */ /* 0x000fe40000000200 */
[----:B------:R-:W-:-:S02]  /*00c0*/  SHF.R.U32.HI R0, RZ, 0x4, R3 ;  /* 0x00000004ff007819 */ /* 0x000fc40000011603 */
[----:B------:R-:W-:Y:S02]  /*00d0*/  LEA.HI R4, R2, R5, RZ, 0x8 ;  /* 0x0000000502047211 */ /* 0x000fe400078f40ff */
[----:B---3--:R-:W-:Y:S02]  /*00e0*/  SHF.L.U32 R22, R22, 0x6, RZ ;  /* 0x0000000616167819 */ /* 0x008fe400000006ff */
[----:B------:R-:W-:Y:S01]  /*00f0*/  SGXT.U32 R0, R0, 0x4 ;  /* 0x000000040000781a */ /* 0x000fe20000000000 */
[C---:B------:R-:W-:Y:S01]  /*0100*/  IMAD.SHL.U32 R6, R4.reuse, 0x100, RZ ;  /* 0x0000010004067824 */ /* 0x040fe200078e00ff */
[----:B------:R-:W-:Y:S02]  /*0110*/  LOP3.LUT R8, R4, 0xffffff00, RZ, 0xc0, !PT ;  /* 0xffffff0004087812 */ /* 0x000fe400078ec0ff */
[----:B------:R-:W-:Y:S02]  /*0120*/  LOP3.LUT R7, R22, R0, RZ, 0xfc, !PT ;  /* 0x0000000016077212 */ /* 0x000fe400078efcff */
[----:B------:R-:W-:Y:S01]  /*0130*/  LOP3.LUT R6, R6, 0xffff0000, RZ, 0xc0, !PT ;  /* 0xffff000006067812 */ /* 0x000fe200078ec0ff */
[----:B------:R-:W-:Y:S01]  /*0140*/  IMAD.SHL.U32 R9, R3, 0x100, RZ ;  /* 0x0000010003097824 */ /* 0x000fe200078e00ff */
[----:B------:R-:W-:-:S02]  /*0150*/  ISETP.GE.AND P0, PT, R7, 0x100, PT ;  /* 0x000001000700780c */ /* 0x000fc40003f06270 */
[----:B------:R-:W-:Y:S01]  /*0160*/  IADD3 R8, R6, R5, -R8 ;  /* 0x0000000506087210 */ /* 0x000fe20007ffe808 */
[----:B------:R-:W-:Y:S01]  /*0170*/  UMOV UR4, 0x400 ;  /* 0x0000040000047882 */ /* 0x000fe20000000000 */
[----:B------:R-:W-:Y:S02]  /*0180*/  LOP3.LUT R9, R9, 0xf00, RZ, 0xc0, !PT ;  /* 0x00000f0009097812 */ /* 0x000fe400078ec0ff */
[----:B------:R-:W-:Y:S02]  /*0190*/  CS2R R4, SRZ ;  /* 0x0000000000047805 */ /* 0x000fe4000001ff00 */
[----:B------:R-:W-:Y:S01]  /*01a0*/  LEA R11, R7, R8, 0x8 ;  /* 0x00000008070b7211 */ /* 0x000fe200078e40ff */
[----:B----4-:R-:W-:Y:S01]  /*01b0*/  UPRMT UR4, UR5, 0x654, UR4 ;  /* 0x0000065405047896 */ /* 0x010fe20008000004 */
[----:B------:R-:W-:Y:S02]  /*01c0*/  CS2R R6, SRZ ;  /* 0x0000000000067805 */ /* 0x000fe4000001ff00 */
[----:B------:R-:W-:Y:S01]  /*01d0*/  LOP3.LUT R14, R9, 0x80, RZ, 0xfc, !PT ;  /* 0x00000080090e7812 */ /* 0x000fe200078efcff */
[----:B-----5:R-:W-:Y:S01]  /*01e0*/  IMAD.WIDE R10, R11, 0x4, R28 ;  /* 0x000000040b0a7825 */ /* 0x020fe200078e021c */
[----:B------:R-:W-:-:S02]  /*01f0*/  LOP3.LUT R12, R9, 0x40, RZ, 0xfc, !PT ;  /* 0x00000040090c7812 */ /* 0x000fc400078efcff */
[C---:B------:R-:W-:Y:S02]  /*0200*/  LOP3.LUT R16, R9.reuse, 0xc0, RZ, 0xfc, !PT ;  /* 0x000000c009107812 */ /* 0x040fe400078efcff */
[C---:B------:R-:W-:Y:S01]  /*0210*/  LOP3.LUT R24, R9.reuse, R0, RZ, 0xfc, !PT ;  /* 0x0000000009187212 */ /* 0x040fe200078efcff */
[----:B------:R1:W2:Y:S01]  /*0220*/  @!P0 LDG.E.EL.128 R4, desc[UR6][R10.64] ;  /* 0x000000060a048981 */ /* 0x0002a2000c2e1d00 */
[----:B------:R-:W-:Y:S02]  /*0230*/  LEA.HI R25, R14, UR4, RZ, 0x1c ;  /* 0x000000040e197c11 */ /* 0x000fe4000f8fe0ff */
[----:B------:R-:W-:Y:S02]  /*0240*/  LEA.HI R27, R9, UR4, RZ, 0x1c ;  /* 0x00000004091b7c11 */ /* 0x000fe4000f8fe0ff */
[----:B------:R-:W-:Y:S01]  /*0250*/  LEA.HI R15, R12, UR4, RZ, 0x1c ;  /* 0x000000040c0f7c11 */ /* 0x000fe2000f8fe0ff */
[----:B------:R-:W-:Y:S01]  /*0260*/  IMAD R25, R24, 0x4, R25 ;  /* 0x0000000418197824 */ /* 0x000fe200078e0219 */
[----:B------:R-:W-:-:S02]  /*0270*/  LOP3.LUT R13, R22, 0x20, R0, 0xfe, !PT ;  /* 0x00000020160d7812 */ /* 0x000fc400078efe00 */
[----:B------:R-:W-:Y:S02]  /*0280*/  LEA.HI R17, R16, UR4, RZ, 0x1c ;  /* 0x0000000410117c11 */ /* 0x000fe4000f8fe0ff */
[----:B-1----:R-:W-:Y:S02]  /*0290*/  LOP3.LUT R11, R22, 0x10, R0, 0xfe, !PT ;  /* 0x00000010160b7812 */ /* 0x002fe400078efe00 */
[----:B------:R-:W-:Y:S02]  /*02a0*/  LOP3.LUT R9, R22, 0x30, R0, 0xfe, !PT ;  /* 0x0000003016097812 */ /* 0x000fe400078efe00 */
[C---:B------:R-:W-:Y:S02]  /*02b0*/  LEA R27, R24.reuse, R27, 0x2 ;  /* 0x0000001b181b7211 */ /* 0x040fe400078e10ff */
[C---:B------:R-:W-:Y:S02]  /*02c0*/  LEA R26, R24.reuse, R15, 0x2 ;  /* 0x0000000f181a7211 */ /* 0x040fe400078e10ff */
[----:B------:R-:W-:Y:S01]  /*02d0*/  LEA R24, R24, R17, 0x2 ;  /* 0x0000001118187211 */ /* 0x000fe200078e10ff */
[----:B------:R-:W-:Y:S01]  /*02e0*/  IMAD R17, R13, 0x100, R8 ;  /* 0x000001000d117824 */ /* 0x000fe200078e0208 */
[----:B------:R-:W-:-:S02]  /*02f0*/  ISETP.GE.AND P0, PT, R11, 0x100, PT ;  /* 0x000001000b00780c */ /* 0x000fc40003f06270 */
[----:B------:R-:W-:Y:S01]  /*0300*/  ISETP.GE.AND P1, PT, R13, 0x100, PT ;  /* 0x000001000d00780c */ /* 0x000fe20003f26270 */
[--C-:B------:R-:W-:Y:S01]  /*0310*/  IMAD.WIDE R16, R17, 0x4, R28.reuse ;  /* 0x0000000411107825 */ /* 0x100fe200078e021c */
[-C--:B------:R-:W-:Y:S02]  /*0320*/  LEA R19, R11, R8.reuse, 0x8 ;  /* 0x000000080b137211 */ /* 0x080fe400078e40ff */
[----:B------:R-:W-:Y:S02]  /*0330*/  CS2R R10, SRZ ;  /* 0x00000000000a7805 */ /* 0x000fe4000001ff00 */
[C---:B------:R-:W-:Y:S02]  /*0340*/  LEA R13, R9.reuse, R8, 0x8 ;  /* 0x00000008090d7211 */ /* 0x040fe400078e40ff */
[----:B------:R-:W-:Y:S01]  /*0350*/  ISETP.GE.AND P2, PT, R9, 0x100, PT ;  /* 0x000001000900780c */ /* 0x000fe20003f46270 */
[----:B------:R-:W-:Y:S01]  /*0360*/  IMAD.WIDE R18, R19, 0x4, R28 ;  /* 0x0000000413127825 */ /* 0x000fe200078e021c */
[----:B------:R-:W-:-:S02]  /*0370*/  CS2R R8, SRZ ;  /* 0x0000000000087805 */ /* 0x000fc4000001ff00 */
[----:B------:R-:W-:Y:S01]  /*0380*/  CS2R R14, SRZ ;  /* 0x00000000000e7805 */ /* 0x000fe2000001ff00 */
[----:B------:R-:W-:Y:S01]  /*0390*/  IMAD.WIDE R28, R13, 0x4, R28 ;  /* 0x000000040d1c7825 */ /* 0x000fe200078e021c */
[----:B------:R-:W-:Y:S02]  /*03a0*/  CS2R R12, SRZ ;  /* 0x00000000000c7805 */ /* 0x000fe4000001ff00 */
[----:B------:R1:W3:Y:S04]  /*03b0*/  @!P0 LDG.E.EL.128 R8, desc[UR6][R18.64] ;  /* 0x0000000612088981 */ /* 0x0002e8000c2e1d00 */
[----:B------:R4:W5:Y:S01]  /*03c0*/  @!P1 LDG.E.EL.128 R12, desc[UR6][R16.64] ;  /* 0x00000006100c9981 */ /* 0x000962000c2e1d00 */
[----:B-1----:R-:W-:Y:S02]  /*03d0*/  CS2R R18, SRZ ;  /* 0x0000000000127805 */ /* 0x002fe4000001ff00 */
[----:B----4-:R-:W-:-:S06]  /*03e0*/  CS2R R16, SRZ ;  /* 0x0000000000107805 */ /* 0x010fcc000001ff00 */
[----:B------:R1:W4:Y:S01]  /*03f0*/  @!P2 LDG.E.EL.128 R16, desc[UR6][R28.64] ;  /* 0x000000061c10a981 */ /* 0x000322000c2e1d00 */
[----:B------:R-:W-:Y:S01]  /*0400*/  LOP3.LUT R23, R21, R0, RZ, 0xfc, !PT ;  /* 0x0000000015177212 */ /* 0x000fe200078efcff */
[----:B-1----:R-:W1:Y:S01]  /*0410*/  LDC.64 R28, c[0x0][0x218] ;  /* 0x00008600ff1c7b82 */ /* 0x002e620000000a00 */
[----:B------:R-:W-:-:S04]  /*0420*/  LOP3.LUT R22, R22, 0x3c, R20, 0xf8, !PT ;  /* 0x0000003c16167812 */ /* 0x000fc800078ef814 */
[----:B------:R-:W-:Y:S01]  /*0430*/  ISETP.GE.AND P0, PT, R22, 0x100, PT ;  /* 0x000001001600780c */ /* 0x000fe20003f06270 */
[----:B--2---:R2:W-:Y:S04]  /*0440*/  STS [R27], R4 ;  /* 0x000000041b007388 */ /* 0x0045e80000000800 */
[----:B------:R1:W-:Y:S04]  /*0450*/  STS [R26+0x100], R5 ;  /* 0x000100051a007388 */ /* 0x0003e80000000800 */
[----:B------:R-:W-:Y:S04]  /*0460*/  STS [R25+0x200], R6 ;  /* 0x0002000619007388 */ /* 0x000fe80000000800 */
[----:B------:R-:W-:Y:S01]  /*0470*/  STS [R24+0x300], R7 ;  /* 0x0003000718007388 */ /* 0x000fe20000000800 */
[----:B--2---:R-:W-:-:S03]  /*0480*/  LEA.HI R4, R2, R23, RZ, 0x8 ;  /* 0x0000001702047211 */ /* 0x004fc600078f40ff */
[----:B---3--:R-:W-:Y:S04]  /*0490*/  STS [R27+0x40], R8 ;  /* 0x000040081b007388 */ /* 0x008fe80000000800 */
[----:B------:R2:W-:Y:S04]  /*04a0*/  STS [R26+0x140], R9 ;  /* 0x000140091a007388 */ /* 0x0005e80000000800 */
[----:B------:R-:W-:Y:S04]  /*04b0*/  STS [R25+0x240], R10 ;  /* 0x0002400a19007388 */ /* 0x000fe80000000800 */
[----:B------:R-:W-:Y:S04]  /*04c0*/  STS [R24+0x340], R11 ;  /* 0x0003400b18007388 */ /* 0x000fe80000000800 */
[----:B-----5:R-:W-:Y:S04]  /*04d0*/  STS [R27+0x80], R12 ;  /* 0x0000800c1b007388 */ /* 0x020fe80000000800 */
[----:B------:R3:W-:Y:S04]  /*04e0*/  STS [R26+0x180], R13 ;  /* 0x0001800d1a007388 */ /* 0x0007e80000000800 */
[----:B------:R-:W-:Y:S04]  /*04f0*/  STS [R25+0x280], R14 ;  /* 0x0002800e19007388 */ /* 0x000fe80000000800 */
[----:B------:R-:W-:Y:S04]  /*0500*/  STS [R24+0x380], R15 ;  /* 0x0003800f18007388 */ /* 0x000fe80000000800 */
[----:B----4-:R4:W-:Y:S04]  /*0510*/  STS [R27+0xc0], R16 ;  /* 0x0000c0101b007388 */ /* 0x0109e80000000800 */
[----:B------:R-:W-:Y:S04]  /*0520*/  STS [R26+0x1c0], R17 ;  /* 0x0001c0111a007388 */ /* 0x000fe80000000800 */
[----:B------:R-:W-:Y:S04]  /*0530*/  STS [R25+0x2c0], R18 ;  /* 0x0002c01219007388 */ /* 0x000fe80000000800 */
[----:B------:R5:W-:Y:S01]  /*0540*/  STS [R24+0x3c0], R19 ;  /* 0x0003c01318007388 */ /* 0x000be20000000800 */
[----:B01----:R-:W-:-:S04]  /*0550*/  LOP3.LUT R5, R4, 0xffffff00, RZ, 0xc0, !PT ;  /* 0xffffff0004057812 */ /* 0x003fc800078ec0ff */
[----:B--2---:R-:W-:Y:S02]  /*0560*/  IADD3 R9, R22, R5, RZ ;  /* 0x0000000516097210 */ /* 0x004fe40007ffe0ff */
[----:B------:R-:W-:Y:S02]  /*0570*/  CS2R R4, SRZ ;  /* 0x0000000000047805 */ /* 0x000fe4000001ff00 */
[----:B------:R-:W-:Y:S01]  /*0580*/  CS2R R6, SRZ ;  /* 0x0000000000067805 */ /* 0x000fe2000001ff00 */
[----:B---3--:R-:W-:Y:S01]  /*0590*/  IMAD.WIDE R12, R9, 0x4, R28 ;  /* 0x00000004090c7825 */ /* 0x008fe200078e021c */
[----:B------:R-:W-:Y:S06]  /*05a0*/  BAR.SYNC.DEFER_BLOCKING 0x0 ;  /* 0x0000000000007b1d */ /* 0x000fec0000010000 */
[----:B------:R0:W2:Y:S01]  /*05b0*/  @!P0 LDG.E.EL.128 R4, desc[UR6][R12.64] ;  /* 0x000000060c048981 */ /* 0x0000a2000c2e1d00 */
[----:B----4-:R-:W-:-:S04]  /*05c0*/  LOP3.LUT R27, R21, 0x10, R0, 0xfe, !PT ;  /* 0x00000010151b7812 */ /* 0x010fc800078efe00 */
[----:B------:R-:W-:-:S04]  /*05d0*/  LEA.HI R8, R2, R27, RZ, 0x8 ;  /* 0x0000001b02087211 */ /* 0x000fc800078f40ff */
[----:B------:R-:W-:Y:S02]  /*05e0*/  LOP3.LUT R9, R8, 0xffffff00, RZ, 0xc0, !PT ;  /* 0xffffff0008097812 */ /* 0x000fe400078ec0ff */
[----:B------:R-:W-:-:S03]  /*05f0*/  CS2R R10, SRZ ;  /* 0x00000000000a7805 */ /* 0x000fc6000001ff00 */
[----:B------:R-:W-:Y:S01]  /*0600*/  IMAD.IADD R15, R22, 0x1, R9 ;  /* 0x00000001160f7824 */ /* 0x000fe200078e0209 */
[----:B------:R-:W-:-:S03]  /*0610*/  CS2R R8, SRZ ;  /* 0x0000000000087805 */ /* 0x000fc6000001ff00 */
[----:B-----5:R-:W-:-:S05]  /*0620*/  IMAD.WIDE R18, R15, 0x4, R28 ;  /* 0x000000040f127825 */ /* 0x020fca00078e021c */
[----:B------:R-:W3:Y:S01]  /*0630*/  @!P0 LDG.E.EL.128 R8, desc[UR6][R18.64] ;  /* 0x0000000612088981 */ /* 0x000ee2000c2e1d00 */
[----:B------:R-:W-:-:S04]  /*0640*/  LOP3.LUT R25, R21, 0x20, R0, 0xfe, !PT ;  /* 0x0000002015197812 */ /* 0x000fc800078efe00 */
[----:B0-----:R-:W-:-:S04]  /*0650*/  LEA.HI R12, R2, R25, RZ, 0x8 ;  /* 0x00000019020c7211 */ /* 0x001fc800078f40ff */
[----:B------:R-:W-:-:S04]  /*0660*/  LOP3.LUT R13, R12, 0xffffff00, RZ, 0xc0, !PT ;  /* 0xffffff000c0d7812 */ /* 0x000fc800078ec0ff */
[----:B------:R-:W-:Y:S02]  /*0670*/  IADD3 R17, R22, R13, RZ ;  /* 0x0000000d16117210 */ /* 0x000fe40007ffe0ff */
[----:B------:R-:W-:Y:S02]  /*0680*/  CS2R R12, SRZ ;  /* 0x00000000000c7805 */ /* 0x000fe4000001ff00 */
[----:B------:R-:W-:Y:S01]  /*0690*/  CS2R R14, SRZ ;  /* 0x00000000000e7805 */ /* 0x000fe2000001ff00 */
[----:B------:R-:W-:-:S05]  /*06a0*/  IMAD.WIDE R16, R17, 0x4, R28 ;  /* 0x0000000411107825 */ /* 0x000fca00078e021c */
[----:B------:R0:W4:Y:S01]  /*06b0*/  @!P0 LDG.E.EL.128 R12, desc[UR6][R16.64] ;  /* 0x00000006100c8981 */ /* 0x000122000c2e1d00 */
[----:B------:R-:W-:-:S04]  /*06c0*/  SHF.R.U32.HI R3, RZ, 0x2, R3 ;  /* 0x00000002ff037819 */ /* 0x000fc80000011603 */
[----:B------:R-:W-:Y:S02]  /*06d0*/  LOP3.LUT R3, R3, 0x3c, RZ, 0xc0, !PT ;  /* 0x0000003c03037812 */ /* 0x000fe400078ec0ff */
[----:B------:R-:W-:Y:S02]  /*06e0*/  LOP3.LUT R20, R20, 0x3fc, RZ, 0xc0, !PT ;  /* 0x000003fc14147812 */ /* 0x000fe400078ec0ff */
[----:B------:R-:W-:-:S05]  /*06f0*/  IADD3 R3, R3, UR4, RZ ;  /* 0x0000000403037c10 */ /* 0x000fca000fffe0ff */
[----:B------:R-:W-:-:S05]  /*0700*/  IMAD R3, R20, 0x4, R3 ;  /* 0x0000000414037824 */ /* 0x000fca00078e0203 */
[----:B0-----:R-:W0:Y:S01]  /*0710*/  LDS R16, [R3] ;  /* 0x0000000003107984 */ /* 0x001e220000000800 */
[----:B------:R-:W-:-:S04]  /*0720*/  LOP3.LUT R21, R21, 0x30, R0, 0xfe, !PT ;  /* 0x0000003015157812 */ /* 0x000fc800078efe00 */
[----:B------:R-:W-:-:S04]  /*0730*/  LEA.HI R0, R2, R21, RZ, 0x8 ;  /* 0x0000001502007211 */ /* 0x000fc800078f40ff */
[----:B------:R-:W-:-:S04]  /*0740*/  LOP3.LUT R19, R0, 0xffffff00, RZ, 0xc0, !PT ;  /* 0xffffff0000137812 */ /* 0x000fc800078ec0ff */
[----:B------:R-:W-:-:S05]  /*0750*/  IADD3 R19, R22, R19, RZ ;  /* 0x0000001316137210 */ /* 0x000fca0007ffe0ff */
[----:B------:R-:W-:-:S04]  /*0760*/  IMAD.WIDE R28, R19, 0x4, R28 ;  /* 0x00000004131c7825 */ /* 0x000fc800078e021c */
[----:B--2---:R-:W-:-:S06]  /*0770*/  FADD R4, R4, 9.9999997171806853657e-10 ;  /* 0x3089705f04047421 */ /* 0x004fcc0000000000 */
[----:B------:R-:W1:Y:S02]  /*0780*/  MUFU.SQRT R4, R4 ;  /* 0x0000000400047308 */ /* 0x000e640000002000 */
[----:B-1----:R-:W-:-:S05]  /*0790*/  FADD R17, R4, 1.00000001335143196e-10 ;  /* 0x2edbe6ff04117421 */ /* 0x002fca0000000000 */
[----:B------:R-:W-:Y:S01]  /*07a0*/  FSETP.GT.AND P1, PT, R17, 8.50705917302346158658e+37, PT ;  /* 0x7e8000001100780b */ /* 0x000fe20003f24000 */
[----:B------:R-:W-:Y:S02]  /*07b0*/  FADD R18, R5, 9.9999997171806853657e-10 ;  /* 0x3089705f05127421 */ /* 0x000fe40000000000 */
[----:B------:R-:W1:Y:S04]  /*07c0*/  LDS R5, [R3+0x4] ;  /* 0x0000040003057984 */ /* 0x000e680000000800 */
[----:B------:R-:W2:Y:S06]  /*07d0*/  MUFU.SQRT R18, R18 ;  /* 0x0000001200127308 */ /* 0x000eac0000002000 */
[----:B------:R-:W-:-:S06]  /*07e0*/  @P1 FMUL R17, R17, 0.25 ;  /* 0x3e80000011111820 */ /* 0x000fcc0000400000 */
[----:B------:R-:W5:Y:S01]  /*07f0*/  MUFU.RCP R17, R17 ;  /* 0x0000001100117308 */ /* 0x000f620000001000 */
[----:B0-----:R-:W-:Y:S01]  /*0800*/  @P1 FMUL R16, R16, 0.25 ;  /* 0x3e80000010101820 */ /* 0x001fe20000400000 */
[----:B--2---:R-:W-:Y:S01]  /*0810*/  FADD R24, R18, 1.00000001335143196e-10 ;  /* 0x2edbe6ff12187421 */ /* 0x004fe20000000000 */
[----:B------:R-:W-:Y:S02]  /*0820*/  CS2R R18, SRZ ;  /* 0x0000000000127805 */ /* 0x000fe4000001ff00 */
[----:B-----5:R-:W-:Y:S01]  /*0830*/  FMUL R4, R17, R16 ;  /* 0x0000001011047220 */ /* 0x020fe20000400000 */
[----:B------:R-:W-:-:S06]  /*0840*/  CS2R R16, SRZ ;  /* 0x0000000000107805 */ /* 0x000fcc000001ff00 */
[----:B------:R0:W2:Y:S01]  /*0850*/  @!P0 LDG.E.EL.128 R16, desc[UR6][R28.64] ;  /* 0x000000061c108981 */ /* 0x0000a2000c2e1d00 */
[----:B------:R-:W-:Y:S01]  /*0860*/  FSETP.GT.AND P2, PT, R24, 8.50705917302346158658e+37, PT ;  /* 0x7e8000001800780b */ /* 0x000fe20003f44000 */
[----:B------:R-:W-:Y:S02]  /*0870*/  FADD R0, R6, 9.9999997171806853657e-10 ;  /* 0x3089705f06007421 */ /* 0x000fe40000000000 */
[----:B------:R-:W5:Y:S10]  /*0880*/  LDS R6, [R3+0x8] ;  /* 0x0000080003067984 */ /* 0x000f740000000800 */
[----:B------:R-:W-:Y:S01]  /*0890*/  @P2 FMUL R24, R24, 0.25 ;  /* 0x3e80000018182820 */ /* 0x000fe20000400000 */
[----:B------:R-:W0:Y:S08]  /*08a0*/  MUFU.SQRT R0, R0 ;  /* 0x0000000000007308 */ /* 0x000e300000002000 */
[----:B------:R0:W3:Y:S01]  /*08b0*/  MUFU.RCP R2, R24 ;  /* 0x0000001800027308 */ /* 0x0000e20000001000 */
[----:B-1----:R-:W-:Y:S01]  /*08c0*/  @P2 FMUL R5, R5, 0.25 ;  /* 0x3e80000005052820 */ /* 0x002fe20000400000 */
[----:B0-----:R-:W-:Y:S01]  /*08d0*/  FADD R24, R0, 1.00000001335143196e-10 ;  /* 0x2edbe6ff00187421 */ /* 0x001fe20000000000 */
[----:B------:R-:W-:-:S02]  /*08e0*/  LOP3.LUT R0, R20, 0x400, RZ, 0xfc, !PT ;  /* 0x0000040014007812 */ /* 0x000fc400078efcff */
[----:B---3--:R-:W-:Y:S01]  /*08f0*/  FMUL R5, R2, R5 ;  /* 0x0000000502057220 */ /* 0x008fe20000400000 */
[----:B------:R-:W-:Y:S01]  /*0900*/  FADD R2, R7, 9.9999997171806853657e-10 ;  /* 0x3089705f07027421 */ /* 0x000fe20000000000 */
[----:B------:R-:W-:Y:S01]  /*0910*/  SHF.R.U32.HI R0, RZ, 0x4, R0 ;  /* 0x00000004ff007819 */ /* 0x000fe20000011600 */
[----:B------:R0:W1:Y:S04]  /*0920*/  LDS R7, [R3+0xc] ;  /* 0x00000c0003077984 */ /* 0x0000680000000800 */
[----:B------:R-:W3:Y:S01]  /*0930*/  MUFU.SQRT R2, R2 ;  /* 0x0000000200027308 */ /* 0x000ee20000002000 */
[----:B------:R-:W-:Y:S02]  /*0940*/  LOP3.LUT R0, R0, 0x7c, RZ, 0xc0, !PT ;  /* 0x0000007c00007812 */ /* 0x000fe400078ec0ff */
[----:B------:R-:W-:-:S02]  /*0950*/  FSETP.GT.AND P1, PT, R24, 8.50705917302346158658e+37, PT ;  /* 0x7e8000001800780b */ /* 0x000fc40003f24000 */
[----:B0-----:R-:W-:-:S05]  /*0960*/  IADD3 R3, R0, UR4, RZ ;  /* 0x0000000400037c10 */ /* 0x001fca000fffe0ff */
[----:B------:R-:W-:Y:S02]  /*0970*/  IMAD R0, R20, 0x4, R3 ;  /* 0x0000000414007824 */ /* 0x000fe400078e0203 */
[----:B---3--:R-:W-:Y:S01]  /*0980*/  FADD R26, R2, 1.00000001335143196e-10 ;  /* 0x2edbe6ff021a7421 */ /* 0x008fe20000000000 */
[----:B------:R-:W-:-:S03]  /*0990*/  FADD R2, R8, 9.9999997171806853657e-10 ;  /* 0x3089705f08027421 */ /* 0x000fc60000000000 */
[----:B------:R-:W-:Y:S01]  /*09a0*/  @P1 FMUL R24, R24, 0.25 ;  /* 0x3e80000018181820 */ /* 0x000fe20000400000 */
[----:B------:R-:W0:Y:S01]  /*09b0*/  LDS R8, [R0+0x1000] ;  /* 0x0010000000087984 */ /* 0x000e220000000800 */
[----:B------:R-:W-:Y:S01]  /*09c0*/  FSETP.GT.AND P2, PT, R26, 8.50705917302346158658e+37, PT ;  /* 0x7e8000001a00780b */ /* 0x000fe20003f44000 */
[----:B------:R-:W-:Y:S08]  /*09d0*/  MUFU.SQRT R2, R2 ;  /* 0x0000000200027308 */ /* 0x000ff00000002000 */
[----:B------:R-:W3:Y:S01]  /*09e0*/  MUFU.RCP R24, R24 ;  /* 0x0000001800187308 */ /* 0x000ee20000001000 */
[----:B------:R-:W-:-:S03]  /*09f0*/  FADD R3, R9, 9.9999997171806853657e-10 ;  /* 0x3089705f09037421 */ /* 0x000fc60000000000 */
[----:B------:R-:W-:Y:S01]  /*0a00*/  @P2 FMUL R26, R26, 0.25 ;  /* 0x3e8000001a1a2820 */ /* 0x000fe20000400000 */
[----:B-----5:R-:W-:Y:S01]  /*0a10*/  @P1 FMUL R6, R6, 0.25 ;  /* 0x3e80000006061820 */ /* 0x020fe20000400000 */
[----:B------:R-:W5:Y:S02]  /*0a20*/  LDS R9, [R0+0x1004] ;  /* 0x0010040000097984 */ /* 0x000f640000000800 */
[----:B------:R-:W-:Y:S01]  /*0a30*/  MUFU.SQRT R3, R3 ;  /* 0x0000000300037308 */ /* 0x000fe20000002000 */
[----:B---3--:R-:W-:-:S07]  /*0a40*/  FMUL R6, R24, R6 ;  /* 0x0000000618067220 */ /* 0x008fce0000400000 */
[----:B------:R-:W3:Y:S01]  /*0a50*/  MUFU.RCP R26, R26 ;  /* 0x0000001a001a7308 */ /* 0x000ee20000001000 */
[----:B------:R-:W-:Y:S01]  /*0a60*/  FADD R24, R2, 1.00000001335143196e-10 ;  /* 0x2edbe6ff02187421 */ /* 0x000fe20000000000 */
[----:B-1----:R-:W-:-:S04]  /*0a70*/  @P2 FMUL R7, R7, 0.25 ;  /* 0x3e80000007072820 */ /* 0x002fc80000400000 */
[----:B------:R-:W-:Y:S01]  /*0a80*/  FSETP.GT.AND P1, PT, R24, 8.50705917302346158658e+37, PT ;  /* 0x7e8000001800780b */ /* 0x000fe20003f24000 */
[----:B------:R-:W-:Y:S02]  /*0a90*/  FADD R2, R10, 9.9999997171806853657e-10 ;  /* 0x3089705f0a027421 */ /* 0x000fe40000000000 */
[----:B------:R-:W1:Y:S01]  /*0aa0*/  LDS R10, [R0+0x1008] ;  /* 0x00100800000a7984 */ /* 0x000e620000000800 */
[----:B---3--:R-:W-:Y:S01]  /*0ab0*/  FMUL R7, R26, R7 ;  /* 0x000000071a077220 */ /* 0x008fe20000400000 */
[----:B------:R-:W-:-:S08]  /*0ac0*/  FADD R26, R3, 1.00000001335143196e-10 ;  /* 0x2edbe6ff031a7421 */ /* 0x000fd00000000000 */
[----:B------:R-:W-:Y:S01]  /*0ad0*/  @P1 FMUL R24, R24, 0.25 ;  /* 0x3e80000018181820 */ /* 0x000fe20000400000 */
[----:B0-----:R-:W-:Y:S01]  /*0ae0*/  @P1 FMUL R8, R8, 0.25 ;  /* 0x3e80000008081820 */ /* 0x001fe20000400000 */
[C---:B------:R-:W-:Y:S01]  /*0af0*/  FSETP.GT.AND P1, PT, R26.reuse, 8.50705917302346158658e+37, PT ;  /* 0x7e8000001a00780b */ /* 0x040fe20003f24000 */
[----:B------:R-:W0:Y:S01]  /*0b00*/  MUFU.SQRT R2, R2 ;  /* 0x0000000200027308 */ /* 0x000e220000002000 */
[----:B------:R-:W-:Y:S02]  /*0b10*/  FADD R3, R11, 9.9999997171806853657e-10 ;  /* 0x3089705f0b037421 */ /* 0x000fe40000000000 */
[----:B------:R4:W-:Y:S09]  /*0b20*/  LDS R11, [R0+0x100c] ;  /* 0x00100c00000b7984 */ /* 0x0009f20000000800 */
[----:B------:R-:W-:Y:S01]  /*0b30*/  @P1 FMUL R26, R26, 0.25 ;  /* 0x3e8000001a1a1820 */ /* 0x000fe20000400000 */
[----:B------:R-:W-:Y:S08]  /*0b40*/  MUFU.SQRT R3, R3 ;  /* 0x0000000300037308 */ /* 0x000ff00000002000 */
[----:B------:R-:W3:Y:S08]  /*0b50*/  MUFU.RCP R26, R26 ;  /* 0x0000001a001a7308 */ /* 0x000ef00000001000 */
[----:B------:R0:W-:Y:S01]  /*0b60*/  MUFU.RCP R29, R24 ;  /* 0x00000018001d7308 */ /* 0x0001e20000001000 */
[----:B-----5:R-:W-:Y:S01]  /*0b70*/  @P1 FMUL R9, R9, 0.25 ;  /* 0x3e80000009091820 */ /* 0x020fe20000400000 */
[----:B0-----:R-:W-:Y:S01]  /*0b80*/  FADD R24, R2, 1.00000001335143196e-10 ;  /* 0x2edbe6ff02187421 */ /* 0x001fe20000000000 */
[----:B------:R-:W-:-:S04]  /*0b90*/  LOP3.LUT R2, R20, 0x800, RZ, 0xfc, !PT ;  /* 0x0000080014027812 */ /* 0x000fc800078efcff */
[----:B------:R-:W-:Y:S01]  /*0ba0*/  SHF.R.U32.HI R2, RZ, 0x4, R2 ;  /* 0x00000004ff027819 */ /* 0x000fe20000011602 */
[----:B---3--:R-:W-:-:S03]  /*0bb0*/  FMUL R9, R26, R9 ;  /* 0x000000091a097220 */ /* 0x008fc60000400000 */
[----:B------:R-:W-:Y:S01]  /*0bc0*/  LOP3.LUT R2, R2, 0xbc, RZ, 0xc0, !PT ;  /* 0x000000bc02027812 */ /* 0x000fe200078ec0ff */
[----:B------:R-:W-:-:S03]  /*0bd0*/  FADD R26, R3, 1.00000001335143196e-10 ;  /* 0x2edbe6ff031a7421 */ /* 0x000fc60000000000 */
[----:B------:R-:W-:-:S04]  /*0be0*/  IADD3 R3, R2, UR4, RZ ;  /* 0x0000000402037c10 */ /* 0x000fc8000fffe0ff */
[----:B------:R-:W-:Y:S01]  /*0bf0*/  LEA R2, R20, R3, 0x2 ;  /* 0x0000000314027211 */ /* 0x000fe200078e10ff */
[----:B----4-:R-:W-:-:S04]  /*0c00*/  FADD R0, R12, 9.9999997171806853657e-10 ;  /* 0x3089705f0c007421 */ /* 0x010fc80000000000 */
[----:B------:R-:W0:Y:S02]  /*0c10*/  LDS R12, [R2+0x2000] ;  /* 0x00200000020c7984 */ /* 0x000e240000000800 */
[----:B------:R-:W3:Y:S01]  /*0c20*/  MUFU.SQRT R0, R0 ;  /* 0x0000000000007308 */ /* 0x000ee20000002000 */
[----:B------:R-:W-:Y:S01]  /*0c30*/  FSETP.GT.AND P1, PT, R24, 8.50705917302346158658e+37, PT ;  /* 0x7e8000001800780b */ /* 0x000fe20003f24000 */
[----:B------:R-:W-:Y:S02]  /*0c40*/  FADD R3, R13, 9.9999997171806853657e-10 ;  /* 0x3089705f0d037421 */ /* 0x000fe40000000000 */
[----:B------:R-:W4:Y:S04]  /*0c50*/  LDS R13, [R2+0x2004] ;  /* 0x00200400020d7984 */ /* 0x000f280000000800 */
[----:B------:R-:W5:Y:S01]  /*0c60*/  MUFU.SQRT R3, R3 ;  /* 0x0000000300037308 */ /* 0x000f620000002000 */
[----:B---3--:R-:W-:-:S05]  /*0c70*/  FADD R28, R0, 1.00000001335143196e-10 ;  /* 0x2edbe6ff001c7421 */ /* 0x008fca0000000000 */
[----:B------:R-:W-:Y:S01]  /*0c80*/  @P1 FMUL R24, R24, 0.25 ;  /* 0x3e80000018181820 */ /* 0x000fe20000400000 */
[----:B-1----:R-:W-:Y:S01]  /*0c90*/  @P1 FMUL R10, R10, 0.25 ;  /* 0x3e8000000a0a1820 */ /* 0x002fe20000400000 */
[----:B------:R-:W-:Y:S01]  /*0ca0*/  FSETP.GT.AND P1, PT, R28, 8.50705917302346158658e+37, PT ;  /* 0x7e8000001c00780b */ /* 0x000fe20003f24000 */
[----:B------:R-:W-:Y:S02]  /*0cb0*/  FMUL R8, R29, R8 ;  /* 0x000000081d087220 */ /* 0x000fe40000400000 */
[----:B------:R5:W-:Y:S02]  /*0cc0*/  MUFU.RCP R29, R24 ;  /* 0x00000018001d7308 */ /* 0x000be40000001000 */
[----:B-----5:R-:W-:-:S08]  /*0cd0*/  FADD R24, R3, 1.00000001335143196e-10 ;  /* 0x2edbe6ff03187421 */ /* 0x020fd00000000000 */
[----:B------:R-:W-:Y:S01]  /*0ce0*/  @P1 FMUL R28, R28, 0.25 ;  /* 0x3e8000001c1c1820 */ /* 0x000fe20000400000 */
[----:B0-----:R-:W-:Y:S01]  /*0cf0*/  @P1 FMUL R12, R12, 0.25 ;  /* 0x3e8000000c0c1820 */ /* 0x001fe20000400000 */
[----:B------:R-:W-:Y:S02]  /*0d00*/  FSETP.GT.AND P1, PT, R24, 8.50705917302346158658e+37, PT ;  /* 0x7e8000001800780b */ /* 0x000fe40003f24000 */
[----:B------:R-:W-:-:S11]  /*0d10*/  FSETP.GT.AND P2, PT, R26, 8.50705917302346158658e+37, PT ;  /* 0x7e8000001a00780b */ /* 0x000fd60003f44000 */
[----:B------:R-:W-:-:S06]  /*0d20*/  @P1 FMUL R24, R24, 0.25 ;  /* 0x3e80000018181820 */ /* 0x000fcc0000400000 */
[----:B------:R-:W0:Y:S01]  /*0d30*/  MUFU.RCP R24, R24 ;  /* 0x0000001800187308 */ /* 0x000e220000001000 */
[----:B------:R-:W-:Y:S01]  /*0d40*/  LOP3.LUT R0, R20, 0xc00, RZ, 0xfc, !PT ;  /* 0x00000c0014007812 */ /* 0x000fe200078efcff */
[----:B----4-:R-:W-:Y:S01]  /*0d50*/  @P1 FMUL R13, R13, 0.25 ;  /* 0x3e8000000d0d1820 */ /* 0x010fe20000400000 */
[----:B------:R-:W-:Y:S02]  /*0d60*/  @P2 FMUL R26, R26, 0.25 ;  /* 0x3e8000001a1a2820 */ /* 0x000fe40000400000 */
[----:B------:R-:W-:-:S04]  /*0d70*/  SHF.R.U32.HI R3, RZ, 0x4, R0 ;  /* 0x00000004ff037819 */ /* 0x000fc80000011600 */
[----:B------:R-:W-:Y:S01]  /*0d80*/  LOP3.LUT R3, R3, 0xfc, RZ, 0xc0, !PT ;  /* 0x000000fc03037812 */ /* 0x000fe200078ec0ff */
[----:B------:R-:W1:Y:S01]  /*0d90*/  MUFU.RCP R26, R26 ;  /* 0x0000001a001a7308 */ /* 0x000e620000001000 */
[----:B0-----:R-:W-:-:S03]  /*0da0*/  FMUL R13, R24, R13 ;  /* 0x0000000d180d7220 */ /* 0x001fc60000400000 */
[----:B------:R-:W-:Y:S02]  /*0db0*/  VIADD R3, R3, UR4 ;  /* 0x0000000403037c36 */ /* 0x000fe40008000000 */
[----:B------:R-:W-:-:S03]  /*0dc0*/  @P2 FMUL R11, R11, 0.25 ;  /* 0x3e8000000b0b2820 */ /* 0x000fc60000400000 */
[----:B------:R-:W-:Y:S01]  /*0dd0*/  LEA R20, R20, R3, 0x2 ;  /* 0x0000000314147211 */ /* 0x000fe200078e10ff */
[----:B------:R-:W-:Y:S02]  /*0de0*/  FMUL R10, R29, R10 ;  /* 0x0000000a1d0a7220 */ /* 0x000fe40000400000 */
[----:B------:R-:W0:Y:S01]  /*0df0*/  MUFU.RCP R29, R28 ;  /* 0x0000001c001d7308 */ /* 0x000e220000001000 */
[----:B-1----:R-:W-:Y:S01]  /*0e00*/  FMUL R11, R26, R11 ;  /* 0x0000000b1a0b7220 */ /* 0x002fe20000400000 */
[----:B------:R-:W-:Y:S02]  /*0e10*/  FADD R26, R15, 9.9999997171806853657e-10 ;  /* 0x3089705f0f1a7421 */ /* 0x000fe40000000000 */
[----:B------:R-:W-:Y:S04]  /*0e20*/  LDS R15, [R2+0x200c] ;  /* 0x00200c00020f7984 */ /* 0x000fe80000000800 */
[----:B------:R-:W-:Y:S01]  /*0e30*/  MUFU.SQRT R0, R26 ;  /* 0x0000001a00007308 */ /* 0x000fe20000002000 */
[----:B--2---:R-:W-:-:S02]  /*0e40*/  FADD R24, R16, 9.9999997171806853657e-10 ;  /* 0x3089705f10187421 */ /* 0x004fc40000000000 */
[----:B------:R-:W1:Y:S05]  /*0e50*/  LDS R16, [R20+0x3000] ;  /* 0x0030000014107984 */ /* 0x000e6a0000000800 */
[----:B------:R-:W2:Y:S01]  /*0e60*/  MUFU.SQRT R24, R24 ;  /* 0x0000001800187308 */ /* 0x000ea20000002000 */
[----:B0-----:R-:W-:Y:S01]  /*0e70*/  FMUL R12, R29, R12 ;  /* 0x0000000c1d0c7220 */ /* 0x001fe20000400000 */
[----:B------:R-:W-:Y:S02]  /*0e80*/  FADD R29, R14, 9.9999997171806853657e-10 ;  /* 0x3089705f0e1d7421 */ /* 0x000fe40000000000 */
[----:B------:R0:W3:Y:S01]  /*0e90*/  LDS R14, [R2+0x2008] ;  /* 0x00200800020e7984 */ /* 0x0000e20000000800 */
[----:B--2---:R-:W-:-:S05]  /*0ea0*/  FADD R24, R24, 1.00000001335143196e-10 ;  /* 0x2edbe6ff18187421 */ /* 0x004fca0000000000 */
[----:B------:R-:W-:Y:S01]  /*0eb0*/  FSETP.GT.AND P3, PT, R24, 8.50705917302346158658e+37, PT ;  /* 0x7e8000001800780b */ /* 0x000fe20003f64000 */
[----:B------:R-:W-:Y:S01]  /*0ec0*/  FADD R26, R0, 1.00000001335143196e-10 ;  /* 0x2edbe6ff001a7421 */ /* 0x000fe20000000000 */
[----:B------:R-:W2:Y:S01]  /*0ed0*/  MUFU.SQRT R29, R29 ;  /* 0x0000001d001d7308 */ /* 0x000ea20000002000 */
[----:B------:R-:W-:-:S03]  /*0ee0*/  FADD R3, R17, 9.9999997171806853657e-10 ;  /* 0x3089705f11037421 */ /* 0x000fc60000000000 */
[----:B------:R-:W-:-:S07]  /*0ef0*/  FSETP.GT.AND P2, PT, R26, 8.50705917302346158658e+37, PT ;  /* 0x7e8000001a00780b */ /* 0x000fce0003f44000 */
[----:B------:R-:W-:Y:S01]  /*0f00*/  @P3 FMUL R24, R24, 0.25 ;  /* 0x3e80000018183820 */ /* 0x000fe20000400000 */
[----:B------:R0:W-:Y:S01]  /*0f10*/  MUFU.SQRT R0, R3 ;  /* 0x0000000300007308 */ /* 0x0001e20000002000 */
[----:B------:R-:W-:Y:S01]  /*0f20*/  FADD R17, R18, 9.9999997171806853657e-10 ;  /* 0x3089705f12117421 */ /* 0x000fe20000000000 */
[----:B------:R-:W-:-:S06]  /*0f30*/  FADD R19, R19, 9.9999997171806853657e-10 ;  /* 0x3089705f13137421 */ /* 0x000fcc0000000000 */
[----:B------:R-:W4:Y:S01]  /*0f40*/  MUFU.RCP R24, R24 ;  /* 0x0000001800187308 */ /* 0x000f220000001000 */
[----:B--2---:R-:W-:Y:S01]  /*0f50*/  FADD R29, R29, 1.00000001335143196e-10 ;  /* 0x2edbe6ff1d1d7421 */ /* 0x004fe20000000000 */
[----:B------:R-:W-:Y:S01]  /*0f60*/  @P2 FMUL R26, R26, 0.25 ;  /* 0x3e8000001a1a2820 */ /* 0x000fe20000400000 */
[----:B-1----:R-:W-:Y:S01]  /*0f70*/  @P3 FMUL R16, R16, 0.25 ;  /* 0x3e80000010103820 */ /* 0x002fe20000400000 */
[-C--:B------:R-:W-:Y:S01]  /*0f80*/  LEA R23, R23, R22.reuse, 0x8 ;  /* 0x0000001617177211 */ /* 0x080fe200078e40ff */
[----:B------:R-:W-:Y:S01]  /*0f90*/  IMAD R27, R27, 0x100, R22 ;  /* 0x000001001b1b7824 */ /* 0x000fe200078e0216 */
[----:B------:R-:W-:Y:S01]  /*0fa0*/  LEA R25, R25, R22, 0x8 ;  /* 0x0000001619197211 */ /* 0x000fe200078e40ff */
[----:B0-----:R-:W0:Y:S01]  /*0fb0*/  LDC.64 R2, c[0x0][0x220] ;  /* 0x00008800ff027b82 */ /* 0x001e220000000a00 */
[----:B------:R-:W1:Y:S01]  /*0fc0*/  MUFU.SQRT R17, R17 ;  /* 0x0000001100117308 */ /* 0x000e620000002000 */
[----:B------:R-:W-:-:S07]  /*0fd0*/  FSETP.GT.AND P1, PT, R29, 8.50705917302346158658e+37, PT ;  /* 0x7e8000001d00780b */ /* 0x000fce0003f24000 */
[----:B------:R-:W2:Y:S01]  /*0fe0*/  MUFU.SQRT R19, R19 ;  /* 0x0000001300137308 */ /* 0x000ea20000002000 */
[----:B----4-:R-:W-:Y:S01]  /*0ff0*/  FMUL R16, R24, R16 ;  /* 0x0000001018107220 */ /* 0x010fe20000400000 */
[----:B------:R-:W-:Y:S01]  /*1000*/  LEA R21, R21, R22, 0x8 ;  /* 0x0000001615157211 */ /* 0x000fe200078e40ff */
[----:B------:R-:W-:Y:S01]  /*1010*/  FADD R24, R0, 1.00000001335143196e-10 ;  /* 0x2edbe6ff00187421 */ /* 0x000fe20000000000 */
[----:B------:R-:W-:Y:S04]  /*1020*/  LDS R22, [R20+0x300c] ;  /* 0x00300c0014167984 */ /* 0x000fe80000000800 */
[----:B------:R4:W5:Y:S01]  /*1030*/  MUFU.RCP R18, R26 ;  /* 0x0000001a00127308 */ /* 0x0009620000001000 */
[----:B------:R-:W-:Y:S01]  /*1040*/  LDS R0, [R20+0x3008] ;  /* 0x0030080014007984 */ /* 0x000fe20000000800 */
[----:B-1----:R-:W-:-:S03]  /*1050*/  FADD R17, R17, 1.00000001335143196e-10 ;  /* 0x2edbe6ff11117421 */ /* 0x002fc60000000000 */
[----:B----4-:R1:W4:Y:S01]  /*1060*/  LDS R26, [R20+0x3004] ;  /* 0x00300400141a7984 */ /* 0x0103220000000800 */
[----:B--2---:R-:W-:Y:S01]  /*1070*/  FADD R28, R19, 1.00000001335143196e-10 ;  /* 0x2edbe6ff131c7421 */ /* 0x004fe20000000000 */
[----:B------:R-:W-:Y:S01]  /*1080*/  @P1 FMUL R29, R29, 0.25 ;  /* 0x3e8000001d1d1820 */ /* 0x000fe20000400000 */
[----:B---3--:R-:W-:Y:S01]  /*1090*/  @P1 FMUL R14, R14, 0.25 ;  /* 0x3e8000000e0e1820 */ /* 0x008fe20000400000 */
[----:B------:R-:W-:Y:S01]  /*10a0*/  @P2 FMUL R15, R15, 0.25 ;  /* 0x3e8000000f0f2820 */ /* 0x000fe20000400000 */
[----:B------:R-:W-:Y:S02]  /*10b0*/  FSETP.GT.AND P1, PT, R24, 8.50705917302346158658e+37, PT ;  /* 0x7e8000001800780b */ /* 0x000fe40003f24000 */
[----:B------:R-:W-:Y:S02]  /*10c0*/  FSETP.GT.AND P2, PT, R17, 8.50705917302346158658e+37, PT ;  /* 0x7e8000001100780b */ /* 0x000fe40003f44000 */
[----:B------:R-:W-:Y:S01]  /*10d0*/  FSETP.GT.AND P3, PT, R28, 8.50705917302346158658e+37, PT ;  /* 0x7e8000001c00780b */ /* 0x000fe20003f64000 */
[----:B------:R-:W2:Y:S01]  /*10e0*/  MUFU.RCP R29, R29 ;  /* 0x0000001d001d7308 */ /* 0x000ea20000001000 */
[----:B-----5:R-:W-:Y:S01]  /*10f0*/  FMUL R15, R18, R15 ;  /* 0x0000000f120f7220 */ /* 0x020fe20000400000 */
[----:B0-----:R-:W-:-:S06]  /*1100*/  IMAD.WIDE R18, R23, 0x4, R2 ;  /* 0x0000000417127825 */ /* 0x001fcc00078e0202 */
[----:B------:R-:W-:Y:S02]  /*1110*/  @P1 FMUL R24, R24, 0.25 ;  /* 0x3e80000018181820 */ /* 0x000fe40000400000 */
[----:B------:R-:W-:Y:S02]  /*1120*/  @P2 FMUL R17, R17, 0.25 ;  /* 0x3e80000011112820 */ /* 0x000fe40000400000 */
[----:B------:R-:W-:Y:S01]  /*1130*/  @P3 FMUL R28, R28, 0.25 ;  /* 0x3e8000001c1c3820 */ /* 0x000fe20000400000 */
[----:B------:R0:W-:Y:S01]  /*1140*/  @!P0 STG.E.128 desc[UR6][R18.64], R4 ;  /* 0x0000000412008986 */ /* 0x0001e2000c101d06 */
[----:B------:R3:W5:Y:S01]  /*1150*/  MUFU.RCP R23, R24 ;  /* 0x0000001800177308 */ /* 0x0007620000001000 */
[----:B--2---:R-:W-:-:S07]  /*1160*/  FMUL R14, R29, R14 ;  /* 0x0000000e1d0e7220 */ /* 0x004fce0000400000 */
[----:B-1----:R-:W1:Y:S01]  /*1170*/  MUFU.RCP R20, R17 ;  /* 0x0000001100147308 */ /* 0x002e620000001000 */
[----:B---3--:R-:W-:-:S07]  /*1180*/  IMAD.WIDE R24, R25, 0x4, R2 ;  /* 0x0000000419187825 */ /* 0x008fce00078e0202 */
[----:B0-----:R0:W2:Y:S01]  /*1190*/  MUFU.RCP R19, R28 ;  /* 0x0000001c00137308 */ /* 0x0010a20000001000 */
[----:B----4-:R-:W-:Y:S01]  /*11a0*/  @P1 FMUL R26, R26, 0.25 ;  /* 0x3e8000001a1a1820 */ /* 0x010fe20000400000 */
[----:B------:R-:W-:Y:S01]  /*11b0*/  @P2 FMUL R0, R0, 0.25 ;  /* 0x3e80000000002820 */ /* 0x000fe20000400000 */
[----:B------:R-:W-:Y:S01]  /*11c0*/  @P3 FMUL R22, R22, 0.25 ;  /* 0x3e80000016163820 */ /* 0x000fe20000400000 */
[----:B0-----:R-:W-:-:S04]  /*11d0*/  IMAD.WIDE R28, R27, 0x4, R2 ;  /* 0x000000041b1c7825 */ /* 0x001fc800078e0202 */
[----:B-----5:R-:W-:Y:S01]  /*11e0*/  FMUL R17, R23, R26 ;  /* 0x0000001a17117220 */ /* 0x020fe20000400000 */
[----:B------:R0:W-:Y:S01]  /*11f0*/  @!P0 STG.E.128 desc[UR6][R28.64], R8 ;  /* 0x000000081c008986 */ /* 0x0001e2000c101d06 */
[----:B------:R-:W-:-:S03]  /*1200*/  IMAD.WIDE R2, R21, 0x4, R2 ;  /* 0x0000000415027825 */ /* 0x000fc600078e0202 */
[----:B------:R0:W-:Y:S01]  /*1210*/  @!P0 STG.E.128 desc[UR6][R24.64], R12 ;  /* 0x0000000c18008986 */ /* 0x0001e2000c101d06 */
[----:B-1----:R-:W-:Y:S01]  /*1220*/  FMUL R18, R20, R0 ;  /* 0x0000000014127220 */ /* 0x002fe20000400000 */
[----:B--2---:R-:W-:Y:S01]  /*1230*/  FMUL R19, R19, R22 ;  /* 0x0000001613137220 */ /* 0x004fe20000400000 */
[----:B0-----:R-:W-:Y:S06]  /*1240*/  @P0 EXIT ;  /* 0x000000000000094d */ /* 0x001fec0003800000 */
[----:B------:R-:W-:Y:S01]  /*1250*/  STG.E.128 desc[UR6][R2.64], R16 ;  /* 0x0000001002007986 */ /* 0x000fe2000c101d06 */
[----:B------:R-:W-:Y:S05]  /*1260*/  EXIT ;  /* 0x000000000000794d */ /* 0x000fea0003800000 */
.L_x_0:
[----:B------:R-:W-:-:S00]  /*1270*/  BRA `(.L_x_0) ;  /* 0xfffffffc00fc7947 */ /* 0x000fc0000383ffff */
[----:B------:R-:W-:-:S00]  /*1280*/  NOP ;  /* 0x0000000000007918 */ /* 0x000fc00000000000 */
[----:B------:R-:W-:-:S00]  /*1290*/  NOP ;  /* 0x0000000000007918 */ /* 0x000fc00000000000 */
[----:B------:R-:W-:-:S00]  /*12a0*/  NOP ;  /* 0x0000000000007918 */ /* 0x000fc00000000000 */
[----:B------:R-:W-:-:S00]  /*12b0*/  NOP ;  /* 0x0000000000007918 */ /* 0x000fc00000000000 */
[----:B------:R-:W-:-:S00]  /*12c0*/  NOP ;  /* 0x0000000000007918 */ /* 0x000fc00000000000 */
[----:B------:R-:W-:-:S00]  /*12d0*/  NOP ;  /* 0x0000000000007918 */ /* 0x000fc00000000000 */
[----:B------:R-:W-:-:S00]  /*12e0*/  NOP ;  /* 0x0000000000007918 */ /* 0x000fc00000000000 */
[----:B------:R-:W-:-:S00]  /*12f0*/  NOP ;  /* 0x0000000000007918 */ /* 0x000fc00000000000 */
.L_x_1:


//--------------------- .nv.global.init           --------------------------
	.section	.nv.global.init,"aw",@progbits
.nv.global.init:
	.type		_$_str,@object
	.size		_$_str,(_$_str_$_2 - _$_str)
_$_str:
        /*0000*/ 	.byte	0x5f, 0x5f, 0x43, 0x55, 0x44, 0x41, 0x5f, 0x46, 0x54, 0x5a, 0x00
	.type		_$_str_$_2,@object
	.size		_$_str_$_2,(.L_1 - _$_str_$_2)
_$_str_$_2:
        /*000b*/ 	.byte	0x5f, 0x5f, 0x43, 0x55, 0x44, 0x41, 0x5f, 0x50, 0x52, 0x45, 0x43, 0x5f, 0x53, 0x51, 0x52, 0x54
        /*001b*/ 	.byte	0x00
.L_1:


//--------------------- .nv.shared.triton_poi_fused_add_div_sqrt_18 --------------------------
	.section	.nv.shared.triton_poi_fused_add_div_sqrt_18,"aw",@nobits
	.sectionflags	@""
	.align	16
	.zero		1024


//--------------------- .nv.constant0.triton_poi_fused_add_div_sqrt_18 --------------------------
	.section	.nv.constant0.triton_poi_fused_add_div_sqrt_18,"a",@progbits
	.sectionflags	@""
	.align	4
.nv.constant0.triton_poi_fused_add_div_sqrt_18:
	.zero		560
